//
// Generated by NVIDIA NVVM Compiler
//
// Compiler Build ID: CL-36424714
// Cuda compilation tools, release 13.0, V13.0.88
// Based on NVVM 20.0.0
//

.version 9.0
.target sm_100
.address_size 64

	// .globl	_Z21pointer_chase_latencyPiiiPmS_

.visible .entry _Z21pointer_chase_latencyPiiiPmS_(
	.param .u64 .ptr .align 1 _Z21pointer_chase_latencyPiiiPmS__param_0,
	.param .u32 _Z21pointer_chase_latencyPiiiPmS__param_1,
	.param .u32 _Z21pointer_chase_latencyPiiiPmS__param_2,
	.param .u64 .ptr .align 1 _Z21pointer_chase_latencyPiiiPmS__param_3,
	.param .u64 .ptr .align 1 _Z21pointer_chase_latencyPiiiPmS__param_4
)
{
	.reg .pred 	%p<9>;
	.reg .b32 	%r<39>;
	.reg .b64 	%rd<22>;

	ld.param.u64 	%rd2, [_Z21pointer_chase_latencyPiiiPmS__param_0];
	ld.param.u32 	%r38, [_Z21pointer_chase_latencyPiiiPmS__param_1];
	ld.param.u32 	%r20, [_Z21pointer_chase_latencyPiiiPmS__param_2];
	ld.param.u64 	%rd3, [_Z21pointer_chase_latencyPiiiPmS__param_3];
	ld.param.u64 	%rd4, [_Z21pointer_chase_latencyPiiiPmS__param_4];
	mov.u32 	%r21, %tid.x;
	mov.u32 	%r22, %ctaid.x;
	or.b32  	%r23, %r21, %r22;
	setp.ne.s32 	%p1, %r23, 0;
	@%p1 bra 	$L__BB0_12;
	setp.lt.s32 	%p2, %r20, 1;
	@%p2 bra 	$L__BB0_8;
	and.b32  	%r1, %r20, 3;
	setp.lt.u32 	%p3, %r20, 4;
	mov.u32 	%r33, %r38;
	@%p3 bra 	$L__BB0_5;
	and.b32  	%r24, %r20, 2147483644;
	neg.s32 	%r31, %r24;
	mov.u32 	%r33, %r38;
$L__BB0_4:
	mul.wide.s32 	%rd9, %r33, 4;
	add.s64 	%rd5, %rd2, %rd9;
	// begin inline asm
	ld.global.cg.s32 %r25, [%rd5];
	// end inline asm
	mul.wide.s32 	%rd10, %r25, 4;
	add.s64 	%rd6, %rd2, %rd10;
	// begin inline asm
	ld.global.cg.s32 %r26, [%rd6];
	// end inline asm
	mul.wide.s32 	%rd11, %r26, 4;
	add.s64 	%rd7, %rd2, %rd11;
	// begin inline asm
	ld.global.cg.s32 %r27, [%rd7];
	// end inline asm
	mul.wide.s32 	%rd12, %r27, 4;
	add.s64 	%rd8, %rd2, %rd12;
	// begin inline asm
	ld.global.cg.s32 %r33, [%rd8];
	// end inline asm
	add.s32 	%r31, %r31, 4;
	setp.ne.s32 	%p4, %r31, 0;
	@%p4 bra 	$L__BB0_4;
$L__BB0_5:
	setp.eq.s32 	%p5, %r1, 0;
	@%p5 bra 	$L__BB0_8;
	neg.s32 	%r34, %r1;
$L__BB0_7:
	.pragma "nounroll";
	mul.wide.s32 	%rd14, %r33, 4;
	add.s64 	%rd13, %rd2, %rd14;
	// begin inline asm
	ld.global.cg.s32 %r33, [%rd13];
	// end inline asm
	add.s32 	%r34, %r34, 1;
	setp.ne.s32 	%p6, %r34, 0;
	@%p6 bra 	$L__BB0_7;
$L__BB0_8:
	setp.lt.s32 	%p7, %r20, 1;
	membar.gl;
	// begin inline asm
	mov.u64 	%rd15, %clock64;
	// end inline asm
	@%p7 bra 	$L__BB0_11;
	neg.s32 	%r36, %r20;
$L__BB0_10:
	.pragma "nounroll";
	mul.wide.s32 	%rd17, %r38, 4;
	add.s64 	%rd16, %rd2, %rd17;
	// begin inline asm
	ld.global.cg.s32 %r38, [%rd16];
	// end inline asm
	add.s32 	%r36, %r36, 1;
	setp.ne.s32 	%p8, %r36, 0;
	@%p8 bra 	$L__BB0_10;
$L__BB0_11:
	// begin inline asm
	mov.u64 	%rd18, %clock64;
	// end inline asm
	sub.s64 	%rd19, %rd18, %rd15;
	cvta.to.global.u64 	%rd20, %rd3;
	st.global.u64 	[%rd20], %rd19;
	cvta.to.global.u64 	%rd21, %rd4;
	st.global.u32 	[%rd21], %r38;
$L__BB0_12:
	ret;

}


// ===== COMPILED SASS (sm_100) =====

	.target	sm_100

	.elftype	@"ET_EXEC"


//--------------------- .note.nv.tkinfo           --------------------------
	.section	.note.nv.tkinfo,"",@"SHT_NOTE"
	.sectionflags	@"SHF_NOTE_NV_TKINFO"
	.tkinfo
        /*0018*/ 	.word	0x00000002
        /*0030*/ 	.string	""
        /*0030*/ 	.string	"ptxas"
        /*0030*/ 	.string	"Cuda compilation tools, release 13.0, V13.0.88"
        /*0030*/ 	.string	"Build cuda_13.0.r13.0/compiler.36424714_0"
        /*0030*/ 	.string	"-arch sm_100 -m 64 "



//--------------------- .note.nv.cuinfo           --------------------------
	.section	.note.nv.cuinfo,"",@"SHT_NOTE"
	.sectionflags	@"SHF_NOTE_NV_CUINFO"
        /*0018*/ 	.short	0x0002
        /*001a*/ 	.short	0x0064
        /*001c*/ 	.short	0x0082
	.zero		2


//--------------------- .nv.info                  --------------------------
	.section	.nv.info,"",@"SHT_CUDA_INFO"
	.align	4


	//----- nvinfo : EIATTR_REGCOUNT
	.align		4
        /*0000*/ 	.byte	0x04, 0x2f
        /*0002*/ 	.short	(.L_1 - .L_0)
	.align		4
.L_0:
        /*0004*/ 	.word	index@(_Z21pointer_chase_latencyPiiiPmS_)
        /*0008*/ 	.word	0x0000000e


	//----- nvinfo : EIATTR_FRAME_SIZE
	.align		4
.L_1:
        /*000c*/ 	.byte	0x04, 0x11
        /*000e*/ 	.short	(.L_3 - .L_2)
	.align		4
.L_2:
        /*0010*/ 	.word	index@(_Z21pointer_chase_latencyPiiiPmS_)
        /*0014*/ 	.word	0x00000000


	//----- nvinfo : EIATTR_MIN_STACK_SIZE
	.align		4
.L_3:
        /*0018*/ 	.byte	0x04, 0x12
        /*001a*/ 	.short	(.L_5 - .L_4)
	.align		4
.L_4:
        /*001c*/ 	.word	index@(_Z21pointer_chase_latencyPiiiPmS_)
        /*0020*/ 	.word	0x00000000
.L_5:


//--------------------- .nv.compat                --------------------------
	.section	.nv.compat,"",@"SHT_CUDA_COMPAT_INFO"
	.align	4
        /*0000*/ 	.byte	0x02, 0x09, 0x00, 0x00, 0x02, 0x02, 0x01, 0x00, 0x02, 0x05, 0x05, 0x00, 0x03, 0x07, 0x01, 0x01
        /*0010*/ 	.byte	0x02, 0x03, 0x00, 0x00, 0x02, 0x06, 0x01, 0x00, 0x04, 0x0b, 0x08, 0x00, 0x09, 0x00, 0x00, 0x00
        /*0020*/ 	.byte	0x00, 0x00, 0x00, 0x00


//--------------------- .nv.info._Z21pointer_chase_latencyPiiiPmS_ --------------------------
	.section	.nv.info._Z21pointer_chase_latencyPiiiPmS_,"",@"SHT_CUDA_INFO"
	.sectionflags	@""
	.align	4


	//----- nvinfo : EIATTR_CUDA_API_VERSION
	.align		4
        /*0000*/ 	.byte	0x04, 0x37
        /*0002*/ 	.short	(.L_7 - .L_6)
.L_6:
        /*0004*/ 	.word	0x00000082


	//----- nvinfo : EIATTR_KPARAM_INFO
	.align		4
.L_7:
        /*0008*/ 	.byte	0x04, 0x17
        /*000a*/ 	.short	(.L_9 - .L_8)
.L_8:
        /*000c*/ 	.word	0x00000000
        /*0010*/ 	.short	0x0004
        /*0012*/ 	.short	0x0018
        /*0014*/ 	.byte	0x00, 0xf5, 0x21, 0x00


	//----- nvinfo : EIATTR_KPARAM_INFO
	.align		4
.L_9:
        /*0018*/ 	.byte	0x04, 0x17
        /*001a*/ 	.short	(.L_11 - .L_10)
.L_10:
        /*001c*/ 	.word	0x00000000
        /*0020*/ 	.short	0x0003
        /*0022*/ 	.short	0x0010
        /*0024*/ 	.byte	0x00, 0xf5, 0x21, 0x00


	//----- nvinfo : EIATTR_KPARAM_INFO
	.align		4
.L_11:
        /*0028*/ 	.byte	0x04, 0x17
        /*002a*/ 	.short	(.L_13 - .L_12)
.L_12:
        /*002c*/ 	.word	0x00000000
        /*0030*/ 	.short	0x0002
        /*0032*/ 	.short	0x000c
        /*0034*/ 	.byte	0x00, 0xf0, 0x11, 0x00


	//----- nvinfo : EIATTR_KPARAM_INFO
	.align		4
.L_13:
        /*0038*/ 	.byte	0x04, 0x17
        /*003a*/ 	.short	(.L_15 - .L_14)
.L_14:
        /*003c*/ 	.word	0x00000000
        /*0040*/ 	.short	0x0001
        /*0042*/ 	.short	0x0008
        /*0044*/ 	.byte	0x00, 0xf0, 0x11, 0x00


	//----- nvinfo : EIATTR_KPARAM_INFO
	.align		4
.L_15:
        /*0048*/ 	.byte	0x04, 0x17
        /*004a*/ 	.short	(.L_17 - .L_16)
.L_16:
        /*004c*/ 	.word	0x00000000
        /*0050*/ 	.short	0x0000
        /*0052*/ 	.short	0x0000
        /*0054*/ 	.byte	0x00, 0xf5, 0x21, 0x00


	//----- nvinfo : EIATTR_SPARSE_MMA_MASK
	.align		4
.L_17:
        /*0058*/ 	.byte	0x03, 0x50
        /*005a*/ 	.short	0x0000


	//----- nvinfo : EIATTR_MAXREG_COUNT
	.align		4
        /*005c*/ 	.byte	0x03, 0x1b
        /*005e*/ 	.short	0x00ff


	//----- nvinfo : EIATTR_MERCURY_ISA_VERSION
	.align		4
        /*0060*/ 	.byte	0x03, 0x5f
        /*0062*/ 	.short	0x0101


	//----- nvinfo : EIATTR_VRC_CTA_INIT_COUNT
	.align		4
        /*0064*/ 	.byte	0x02, 0x4a
	.zero		1
	.zero		1


	//----- nvinfo : EIATTR_EXIT_INSTR_OFFSETS
	.align		4
        /*0068*/ 	.byte	0x04, 0x1c
        /*006a*/ 	.short	(.L_19 - .L_18)


	//   ....[0]....
.L_18:
        /*006c*/ 	.word	0x00000060


	//   ....[1]....
        /*0070*/ 	.word	0x000001e0


	//----- nvinfo : EIATTR_CBANK_PARAM_SIZE
	.align		4
.L_19:
        /*0074*/ 	.byte	0x03, 0x19
        /*0076*/ 	.short	0x0020


	//----- nvinfo : EIATTR_PARAM_CBANK
	.align		4
        /*0078*/ 	.byte	0x04, 0x0a
        /*007a*/ 	.short	(.L_21 - .L_20)
	.align		4
.L_20:
        /*007c*/ 	.word	index@(.nv.constant0._Z21pointer_chase_latencyPiiiPmS_)
        /*0080*/ 	.short	0x0380
        /*0082*/ 	.short	0x0020


	//----- nvinfo : EIATTR_SW_WAR
	.align		4
.L_21:
        /*0084*/ 	.byte	0x04, 0x36
        /*0086*/ 	.short	(.L_23 - .L_22)
.L_22:
        /*0088*/ 	.word	0x00000008
.L_23:


//--------------------- .nv.callgraph             --------------------------
	.section	.nv.callgraph,"",@"SHT_CUDA_CALLGRAPH"
	.align	4
	.sectionentsize	8
	.align		4
        /*0000*/ 	.word	0x00000000
	.align		4
        /*0004*/ 	.word	0xffffffff
	.align		4
        /*0008*/ 	.word	0x00000000
	.align		4
        /*000c*/ 	.word	0xfffffffe
	.align		4
        /*0010*/ 	.word	0x00000000
	.align		4
        /*0014*/ 	.word	0xfffffffd
	.align		4
        /*0018*/ 	.word	0x00000000
	.align		4
        /*001c*/ 	.word	0xfffffffc


//--------------------- .text._Z21pointer_chase_latencyPiiiPmS_ --------------------------
	.section	.text._Z21pointer_chase_latencyPiiiPmS_,"ax",@progbits
	.align	128
        .global         _Z21pointer_chase_latencyPiiiPmS_
        .type           _Z21pointer_chase_latencyPiiiPmS_,@function
        .size           _Z21pointer_chase_latencyPiiiPmS_,(.L_x_3 - _Z21pointer_chase_latencyPiiiPmS_)
        .other          _Z21pointer_chase_latencyPiiiPmS_,@"STO_CUDA_ENTRY STV_DEFAULT"
_Z21pointer_chase_latencyPiiiPmS_:
.text._Z21pointer_chase_latencyPiiiPmS_:
[----:B------:R-:W-:Y:S01]  /*0000*/  LDC R1, c[0x0][0x37c] ;  /* 0x0000df00ff017b82 */ /* 0x000fe20000000800 */
[----:B------:R-:W0:Y:S07]  /*0010*/  S2R R0, SR_TID.X ;  /* 0x0000000000007919 */ /* 0x000e2e0000002100 */
[----:B------:R-:W0:Y:S01]  /*0020*/  S2UR UR4, SR_CTAID.X ;  /* 0x00000000000479c3 */ /* 0x000e220000002500 */
[----:B------:R-:W1:Y:S02]  /*0030*/  LDCU UR5, c[0x0][0x388] ;  /* 0x00007100ff0577ac */ /* 0x000e640008000800 */
[----:B-1----:R-:W-:Y:S01]  /*0040*/  IMAD.U32 R11, RZ, RZ, UR5 ;  /* 0x00000005ff0b7e24 */ /* 0x002fe2000f8e00ff */
[----:B0-----:R-:W-:-:S13]  /*0050*/  LOP3.LUT P0, RZ, R0, UR4, RZ, 0xfc, !PT ;  /* 0x0000000400ff7c12 */ /* 0x001fda000f80fcff */
[----:B------:R-:W-:Y:S05]  /*0060*/  @P0 EXIT ;  /* 0x000000000000094d */ /* 0x000fea0003800000 */
[----:B------:R-:W0:Y:S02]  /*0070*/  LDCU UR4, c[0x0][0x38c] ;  /* 0x00007180ff0477ac */ /* 0x000e240008000800 */
[----:B0-----:R-:W-:Y:S01]  /*0080*/  UISETP.GE.AND UP0, UPT, UR4, 0x1, UPT ;  /* 0x000000010400788c */ /* 0x001fe2000bf06270 */
[----:B------:R-:W-:Y:S06]  /*0090*/  MEMBAR.SC.GPU ;  /* 0x0000000000007992 */ /* 0x000fec0000002000 */
[----:B------:R-:W-:-:S00]  /*00a0*/  ERRBAR ;  /* 0x00000000000079ab */ /* 0x000fc00000000000 */
[----:B------:R-:W-:Y:S06]  /*00b0*/  CGAERRBAR ;  /* 0x00000000000075ab */ /* 0x000fec0000000000 */
[----:B------:R-:W-:Y:S01]  /*00c0*/  CCTL.IVALL ;  /* 0x00000000ff00798f */ /* 0x000fe20002000000 */
[----:B------:R-:W-:Y:S01]  /*00d0*/  CS2R R6, SR_CLOCKLO ;  /* 0x0000000000067805 */ /* 0x000fe20000015000 */
[----:B------:R-:W0:Y:S01]  /*00e0*/  LDCU.64 UR6, c[0x0][0x358] ;  /* 0x00006b00ff0677ac */ /* 0x000e220008000a00 */
[----:B------:R-:W-:Y:S05]  /*00f0*/  BRA.U !UP0, `(.L_x_0) ;  /* 0x00000001081c7547 */ /* 0x000fea000b800000 */
[----:B------:R-:W1:Y:S01]  /*0100*/  LDC.64 R4, c[0x0][0x380] ;  /* 0x0000e000ff047b82 */ /* 0x000e620000000a00 */
[----:B------:R-:W-:-:S12]  /*0110*/  UIADD3 UR4, UPT, UPT, -UR4, URZ, URZ ;  /* 0x000000ff04047290 */ /* 0x000fd8000fffe1ff */
.L_x_1:
[----:B-1---5:R-:W-:-:S05]  /*0120*/  IMAD.WIDE R2, R11, 0x4, R4 ;  /* 0x000000040b027825 */ /* 0x022fca00078e0204 */
[----:B0-----:R2:W5:Y:S01]  /*0130*/  LDG.E.STRONG.GPU R11, desc[UR6][R2.64] ;  /* 0x00000006020b7981 */ /* 0x001562000c1ef900 */
[----:B------:R-:W-:-:S04]  /*0140*/  UIADD3 UR4, UPT, UPT, UR4, 0x1, URZ ;  /* 0x0000000104047890 */ /* 0x000fc8000fffe0ff */
[----:B------:R-:W-:-:S09]  /*0150*/  UISETP.NE.AND UP0, UPT, UR4, URZ, UPT ;  /* 0x000000ff0400728c */ /* 0x000fd2000bf05270 */
[----:B--2---:R-:W-:Y:S05]  /*0160*/  BRA.U UP0, `(.L_x_1) ;  /* 0xfffffffd00ec7547 */ /* 0x004fea000b83ffff */
.L_x_0:
[----:B------:R-:W-:Y:S01]  /*0170*/  CS2R R8, SR_CLOCKLO ;  /* 0x0000000000087805 */ /* 0x000fe20000015000 */
[----:B------:R-:W0:Y:S05]  /*0180*/  LDC.64 R2, c[0x0][0x390] ;  /* 0x0000e400ff027b82 */ /* 0x000e2a0000000a00 */
[----:B------:R-:W-:-:S05]  /*0190*/  IADD3 R6, P0, PT, -R6, R8, RZ ;  /* 0x0000000806067210 */ /* 0x000fca0007f1e1ff */
[----:B------:R-:W-:Y:S01]  /*01a0*/  IMAD.X R7, R9, 0x1, ~R7, P0 ;  /* 0x0000000109077824 */ /* 0x000fe200000e0e07 */
[----:B------:R-:W1:Y:S04]  /*01b0*/  LDC.64 R4, c[0x0][0x398] ;  /* 0x0000e600ff047b82 */ /* 0x000e680000000a00 */
[----:B0-----:R-:W-:Y:S04]  /*01c0*/  STG.E.64 desc[UR6][R2.64], R6 ;  /* 0x0000000602007986 */ /* 0x001fe8000c101b06 */
[----:B-1---5:R-:W-:Y:S01]  /*01d0*/  STG.E desc[UR6][R4.64], R11 ;  /* 0x0000000b04007986 */ /* 0x022fe2000c101906 */
[----:B------:R-:W-:Y:S05]  /*01e0*/  EXIT ;  /* 0x000000000000794d */ /* 0x000fea0003800000 */
.L_x_2:
[----:B------:R-:W-:-:S00]  /*01f0*/  BRA `(.L_x_2) ;  /* 0xfffffffc00fc7947 */ /* 0x000fc0000383ffff */
[----:B------:R-:W-:-:S00]  /*0200*/  NOP ;  /* 0x0000000000007918 */ /* 0x000fc00000000000 */
[----:B------:R-:W-:-:S00]  /*0210*/  NOP ;  /* 0x0000000000007918 */ /* 0x000fc00000000000 */
[----:B------:R-:W-:-:S00]  /*0220*/  NOP ;  /* 0x0000000000007918 */ /* 0x000fc00000000000 */
[----:B------:R-:W-:-:S00]  /*0230*/  NOP ;  /* 0x0000000000007918 */ /* 0x000fc00000000000 */
[----:B------:R-:W-:-:S00]  /*0240*/  NOP ;  /* 0x0000000000007918 */ /* 0x000fc00000000000 */
[----:B------:R-:W-:-:S00]  /*0250*/  NOP ;  /* 0x0000000000007918 */ /* 0x000fc00000000000 */
[----:B------:R-:W-:-:S00]  /*0260*/  NOP ;  /* 0x0000000000007918 */ /* 0x000fc00000000000 */
[----:B------:R-:W-:-:S00]  /*0270*/  NOP ;  /* 0x0000000000007918 */ /* 0x000fc00000000000 */
.L_x_3:


//--------------------- .nv.shared.reserved.0     --------------------------
	.section	.nv.shared.reserved.0,"aw",@nobits
	.weak		__nv_reservedSMEM_offset_0_alias
	.size		__nv_reservedSMEM_offset_0_alias, 0, 64
	.other		__nv_reservedSMEM_offset_0_alias,@"STO_CUDA_RESERVED_SHARED STV_DEFAULT"
__nv_reservedSMEM_offset_0_alias:
	.zero		0
	.zero		64


//--------------------- .nv.constant0._Z21pointer_chase_latencyPiiiPmS_ --------------------------
	.section	.nv.constant0._Z21pointer_chase_latencyPiiiPmS_,"a",@progbits
	.sectionflags	@""
	.align	4
.nv.constant0._Z21pointer_chase_latencyPiiiPmS_:
	.zero		928


//--------------------- SYMBOLS --------------------------

	.type		.nv.reservedSmem.offset0,@object
	.size		.nv.reservedSmem.offset0,0x4
